//
// Generated by NVIDIA NVVM Compiler
//
// Compiler Build ID: CL-36424714
// Cuda compilation tools, release 13.0, V13.0.88
// Based on NVVM 20.0.0
//

.version 9.0
.target sm_100
.address_size 64

	// .globl	_Z10someKernelv
.const .align 4 .b8 constants[12];

.visible .entry _Z10someKernelv()
{


	ret;

}


// ===== COMPILED SASS (sm_100) =====

	.target	sm_100

	.elftype	@"ET_EXEC"


//--------------------- .note.nv.tkinfo           --------------------------
	.section	.note.nv.tkinfo,"",@"SHT_NOTE"
	.sectionflags	@"SHF_NOTE_NV_TKINFO"
	.tkinfo
        /*0018*/ 	.word	0x00000002
        /*0030*/ 	.string	""
        /*0030*/ 	.string	"ptxas"
        /*0030*/ 	.string	"Cuda compilation tools, release 13.0, V13.0.88"
        /*0030*/ 	.string	"Build cuda_13.0.r13.0/compiler.36424714_0"
        /*0030*/ 	.string	"-arch sm_100 -m 64 "



//--------------------- .note.nv.cuinfo           --------------------------
	.section	.note.nv.cuinfo,"",@"SHT_NOTE"
	.sectionflags	@"SHF_NOTE_NV_CUINFO"
        /*0018*/ 	.short	0x0002
        /*001a*/ 	.short	0x0064
        /*001c*/ 	.short	0x0082
	.zero		2


//--------------------- .nv.info                  --------------------------
	.section	.nv.info,"",@"SHT_CUDA_INFO"
	.align	4


	//----- nvinfo : EIATTR_REGCOUNT
	.align		4
        /*0000*/ 	.byte	0x04, 0x2f
        /*0002*/ 	.short	(.L_2 - .L_1)
	.align		4
.L_1:
        /*0004*/ 	.word	index@(_Z10someKernelv)
        /*0008*/ 	.word	0x00000004


	//----- nvinfo : EIATTR_FRAME_SIZE
	.align		4
.L_2:
        /*000c*/ 	.byte	0x04, 0x11
        /*000e*/ 	.short	(.L_4 - .L_3)
	.align		4
.L_3:
        /*0010*/ 	.word	index@(_Z10someKernelv)
        /*0014*/ 	.word	0x00000000


	//----- nvinfo : EIATTR_MIN_STACK_SIZE
	.align		4
.L_4:
        /*0018*/ 	.byte	0x04, 0x12
        /*001a*/ 	.short	(.L_6 - .L_5)
	.align		4
.L_5:
        /*001c*/ 	.word	index@(_Z10someKernelv)
        /*0020*/ 	.word	0x00000000
.L_6:


//--------------------- .nv.compat                --------------------------
	.section	.nv.compat,"",@"SHT_CUDA_COMPAT_INFO"
	.align	4
        /*0000*/ 	.byte	0x02, 0x09, 0x00, 0x00, 0x02, 0x02, 0x01, 0x00, 0x02, 0x05, 0x05, 0x00, 0x03, 0x07, 0x01, 0x01
        /*0010*/ 	.byte	0x02, 0x03, 0x00, 0x00, 0x02, 0x06, 0x01, 0x00, 0x04, 0x0b, 0x08, 0x00, 0x09, 0x00, 0x00, 0x00
        /*0020*/ 	.byte	0x00, 0x00, 0x00, 0x00


//--------------------- .nv.info._Z10someKernelv  --------------------------
	.section	.nv.info._Z10someKernelv,"",@"SHT_CUDA_INFO"
	.sectionflags	@""
	.align	4


	//----- nvinfo : EIATTR_CUDA_API_VERSION
	.align		4
        /*0000*/ 	.byte	0x04, 0x37
        /*0002*/ 	.short	(.L_8 - .L_7)
.L_7:
        /*0004*/ 	.word	0x00000082


	//----- nvinfo : EIATTR_SPARSE_MMA_MASK
	.align		4
.L_8:
        /*0008*/ 	.byte	0x03, 0x50
        /*000a*/ 	.short	0x0000


	//----- nvinfo : EIATTR_MAXREG_COUNT
	.align		4
        /*000c*/ 	.byte	0x03, 0x1b
        /*000e*/ 	.short	0x00ff


	//----- nvinfo : EIATTR_MERCURY_ISA_VERSION
	.align		4
        /*0010*/ 	.byte	0x03, 0x5f
        /*0012*/ 	.short	0x0101


	//----- nvinfo : EIATTR_VRC_CTA_INIT_COUNT
	.align		4
        /*0014*/ 	.byte	0x02, 0x4a
	.zero		1
	.zero		1


	//----- nvinfo : EIATTR_EXIT_INSTR_OFFSETS
	.align		4
        /*0018*/ 	.byte	0x04, 0x1c
        /*001a*/ 	.short	(.L_10 - .L_9)


	//   ....[0]....
.L_9:
        /*001c*/ 	.word	0x00000010


	//----- nvinfo : EIATTR_SW_WAR
	.align		4
.L_10:
        /*0020*/ 	.byte	0x04, 0x36
        /*0022*/ 	.short	(.L_12 - .L_11)
.L_11:
        /*0024*/ 	.word	0x00000008
.L_12:


//--------------------- .nv.callgraph             --------------------------
	.section	.nv.callgraph,"",@"SHT_CUDA_CALLGRAPH"
	.align	4
	.sectionentsize	8
	.align		4
        /*0000*/ 	.word	0x00000000
	.align		4
        /*0004*/ 	.word	0xffffffff
	.align		4
        /*0008*/ 	.word	0x00000000
	.align		4
        /*000c*/ 	.word	0xfffffffe
	.align		4
        /*0010*/ 	.word	0x00000000
	.align		4
        /*0014*/ 	.word	0xfffffffd
	.align		4
        /*0018*/ 	.word	0x00000000
	.align		4
        /*001c*/ 	.word	0xfffffffc


//--------------------- .nv.constant3             --------------------------
	.section	.nv.constant3,"a",@progbits
	.align	4
.nv.constant3:
	.type		constants,@object
	.size		constants,(.L_0 - constants)
constants:
	.zero		12
.L_0:


//--------------------- .text._Z10someKernelv     --------------------------
	.section	.text._Z10someKernelv,"ax",@progbits
	.align	128
        .global         _Z10someKernelv
        .type           _Z10someKernelv,@function
        .size           _Z10someKernelv,(.L_x_1 - _Z10someKernelv)
        .other          _Z10someKernelv,@"STO_CUDA_ENTRY STV_DEFAULT"
_Z10someKernelv:
.text._Z10someKernelv:
[----:B------:R-:W-:Y:S01]  /*0000*/  LDC R1, c[0x0][0x37c] ;  /* 0x0000df00ff017b82 */ /* 0x000fe20000000800 */
[----:B------:R-:W-:Y:S05]  /*0010*/  EXIT ;  /* 0x000000000000794d */ /* 0x000fea0003800000 */
.L_x_0:
[----:B------:R-:W-:-:S00]  /*0020*/  BRA `(.L_x_0) ;  /* 0xfffffffc00fc7947 */ /* 0x000fc0000383ffff */
[----:B------:R-:W-:-:S00]  /*0030*/  NOP ;  /* 0x0000000000007918 */ /* 0x000fc00000000000 */
        /* <DEDUP_REMOVED lines=12> */
.L_x_1:


//--------------------- .nv.shared.reserved.0     --------------------------
	.section	.nv.shared.reserved.0,"aw",@nobits
	.weak		__nv_reservedSMEM_offset_0_alias
	.size		__nv_reservedSMEM_offset_0_alias, 0, 64
	.other		__nv_reservedSMEM_offset_0_alias,@"STO_CUDA_RESERVED_SHARED STV_DEFAULT"
__nv_reservedSMEM_offset_0_alias:
	.zero		0
	.zero		64


//--------------------- .nv.constant0._Z10someKernelv --------------------------
	.section	.nv.constant0._Z10someKernelv,"a",@progbits
	.sectionflags	@""
	.align	4
.nv.constant0._Z10someKernelv:
	.zero		896


//--------------------- SYMBOLS --------------------------

	.type		.nv.reservedSmem.offset0,@object
	.size		.nv.reservedSmem.offset0,0x4
